//
// Generated by NVIDIA NVVM Compiler
//
// Compiler Build ID: CL-36424714
// Cuda compilation tools, release 13.0, V13.0.88
// Based on NVVM 20.0.0
//

.version 9.0
.target sm_100
.address_size 64

	// .globl	_Z15ImageHistKernelPKfiPfmm

.visible .entry _Z15ImageHistKernelPKfiPfmm(
	.param .u64 .ptr .align 1 _Z15ImageHistKernelPKfiPfmm_param_0,
	.param .u32 _Z15ImageHistKernelPKfiPfmm_param_1,
	.param .u64 .ptr .align 1 _Z15ImageHistKernelPKfiPfmm_param_2,
	.param .u64 _Z15ImageHistKernelPKfiPfmm_param_3,
	.param .u64 _Z15ImageHistKernelPKfiPfmm_param_4
)
{
	.reg .pred 	%p<7>;
	.reg .b32 	%r<11>;
	.reg .b32 	%f<4>;
	.reg .b64 	%rd<14>;

	ld.param.u64 	%rd3, [_Z15ImageHistKernelPKfiPfmm_param_0];
	ld.param.u32 	%r2, [_Z15ImageHistKernelPKfiPfmm_param_1];
	ld.param.u64 	%rd4, [_Z15ImageHistKernelPKfiPfmm_param_2];
	ld.param.u64 	%rd6, [_Z15ImageHistKernelPKfiPfmm_param_3];
	ld.param.u64 	%rd5, [_Z15ImageHistKernelPKfiPfmm_param_4];
	mov.u32 	%r3, %ctaid.y;
	mov.u32 	%r4, %ntid.y;
	mov.u32 	%r5, %tid.y;
	mad.lo.s32 	%r6, %r3, %r4, %r5;
	mov.u32 	%r7, %ctaid.x;
	mov.u32 	%r8, %ntid.x;
	mov.u32 	%r9, %tid.x;
	mad.lo.s32 	%r10, %r7, %r8, %r9;
	cvt.u64.u32 	%rd1, %r6;
	setp.le.u64 	%p1, %rd6, %rd1;
	cvt.s64.s32 	%rd2, %r10;
	setp.le.u64 	%p2, %rd5, %rd2;
	or.pred  	%p3, %p1, %p2;
	@%p3 bra 	$L__BB0_3;
	cvta.to.global.u64 	%rd7, %rd3;
	mad.lo.s64 	%rd8, %rd5, %rd1, %rd2;
	shl.b64 	%rd9, %rd8, 2;
	add.s64 	%rd10, %rd7, %rd9;
	ld.global.f32 	%f1, [%rd10];
	cvt.rpi.f32.f32 	%f2, %f1;
	cvt.rzi.s32.f32 	%r1, %f2;
	setp.lt.s32 	%p4, %r1, 0;
	setp.ge.s32 	%p5, %r1, %r2;
	or.pred  	%p6, %p4, %p5;
	@%p6 bra 	$L__BB0_3;
	cvta.to.global.u64 	%rd11, %rd4;
	mul.wide.u32 	%rd12, %r1, 4;
	add.s64 	%rd13, %rd11, %rd12;
	atom.global.add.f32 	%f3, [%rd13], 0f3F800000;
$L__BB0_3:
	ret;

}


// ===== COMPILED SASS (sm_100) =====

	.target	sm_100

	.elftype	@"ET_EXEC"


//--------------------- .note.nv.tkinfo           --------------------------
	.section	.note.nv.tkinfo,"",@"SHT_NOTE"
	.sectionflags	@"SHF_NOTE_NV_TKINFO"
	.tkinfo
        /*0018*/ 	.word	0x00000002
        /*0030*/ 	.string	""
        /*0030*/ 	.string	"ptxas"
        /*0030*/ 	.string	"Cuda compilation tools, release 13.0, V13.0.88"
        /*0030*/ 	.string	"Build cuda_13.0.r13.0/compiler.36424714_0"
        /*0030*/ 	.string	"-arch sm_100 -m 64 "



//--------------------- .note.nv.cuinfo           --------------------------
	.section	.note.nv.cuinfo,"",@"SHT_NOTE"
	.sectionflags	@"SHF_NOTE_NV_CUINFO"
        /*0018*/ 	.short	0x0002
        /*001a*/ 	.short	0x0064
        /*001c*/ 	.short	0x0082
	.zero		2


//--------------------- .nv.info                  --------------------------
	.section	.nv.info,"",@"SHT_CUDA_INFO"
	.align	4


	//----- nvinfo : EIATTR_REGCOUNT
	.align		4
        /*0000*/ 	.byte	0x04, 0x2f
        /*0002*/ 	.short	(.L_1 - .L_0)
	.align		4
.L_0:
        /*0004*/ 	.word	index@(_Z15ImageHistKernelPKfiPfmm)
        /*0008*/ 	.word	0x0000000a


	//----- nvinfo : EIATTR_FRAME_SIZE
	.align		4
.L_1:
        /*000c*/ 	.byte	0x04, 0x11
        /*000e*/ 	.short	(.L_3 - .L_2)
	.align		4
.L_2:
        /*0010*/ 	.word	index@(_Z15ImageHistKernelPKfiPfmm)
        /*0014*/ 	.word	0x00000000


	//----- nvinfo : EIATTR_MIN_STACK_SIZE
	.align		4
.L_3:
        /*0018*/ 	.byte	0x04, 0x12
        /*001a*/ 	.short	(.L_5 - .L_4)
	.align		4
.L_4:
        /*001c*/ 	.word	index@(_Z15ImageHistKernelPKfiPfmm)
        /*0020*/ 	.word	0x00000000
.L_5:


//--------------------- .nv.compat                --------------------------
	.section	.nv.compat,"",@"SHT_CUDA_COMPAT_INFO"
	.align	4
        /*0000*/ 	.byte	0x02, 0x09, 0x00, 0x00, 0x02, 0x02, 0x01, 0x00, 0x02, 0x05, 0x05, 0x00, 0x03, 0x07, 0x01, 0x01
        /*0010*/ 	.byte	0x02, 0x03, 0x00, 0x00, 0x02, 0x06, 0x01, 0x00, 0x04, 0x0b, 0x08, 0x00, 0x09, 0x00, 0x00, 0x00
        /*0020*/ 	.byte	0x00, 0x00, 0x00, 0x00


//--------------------- .nv.info._Z15ImageHistKernelPKfiPfmm --------------------------
	.section	.nv.info._Z15ImageHistKernelPKfiPfmm,"",@"SHT_CUDA_INFO"
	.sectionflags	@""
	.align	4


	//----- nvinfo : EIATTR_CUDA_API_VERSION
	.align		4
        /*0000*/ 	.byte	0x04, 0x37
        /*0002*/ 	.short	(.L_7 - .L_6)
.L_6:
        /*0004*/ 	.word	0x00000082


	//----- nvinfo : EIATTR_KPARAM_INFO
	.align		4
.L_7:
        /*0008*/ 	.byte	0x04, 0x17
        /*000a*/ 	.short	(.L_9 - .L_8)
.L_8:
        /*000c*/ 	.word	0x00000000
        /*0010*/ 	.short	0x0004
        /*0012*/ 	.short	0x0020
        /*0014*/ 	.byte	0x00, 0xf0, 0x21, 0x00


	//----- nvinfo : EIATTR_KPARAM_INFO
	.align		4
.L_9:
        /*0018*/ 	.byte	0x04, 0x17
        /*001a*/ 	.short	(.L_11 - .L_10)
.L_10:
        /*001c*/ 	.word	0x00000000
        /*0020*/ 	.short	0x0003
        /*0022*/ 	.short	0x0018
        /*0024*/ 	.byte	0x00, 0xf0, 0x21, 0x00


	//----- nvinfo : EIATTR_KPARAM_INFO
	.align		4
.L_11:
        /*0028*/ 	.byte	0x04, 0x17
        /*002a*/ 	.short	(.L_13 - .L_12)
.L_12:
        /*002c*/ 	.word	0x00000000
        /*0030*/ 	.short	0x0002
        /*0032*/ 	.short	0x0010
        /*0034*/ 	.byte	0x00, 0xf5, 0x21, 0x00


	//----- nvinfo : EIATTR_KPARAM_INFO
	.align		4
.L_13:
        /*0038*/ 	.byte	0x04, 0x17
        /*003a*/ 	.short	(.L_15 - .L_14)
.L_14:
        /*003c*/ 	.word	0x00000000
        /*0040*/ 	.short	0x0001
        /*0042*/ 	.short	0x0008
        /*0044*/ 	.byte	0x00, 0xf0, 0x11, 0x00


	//----- nvinfo : EIATTR_KPARAM_INFO
	.align		4
.L_15:
        /*0048*/ 	.byte	0x04, 0x17
        /*004a*/ 	.short	(.L_17 - .L_16)
.L_16:
        /*004c*/ 	.word	0x00000000
        /*0050*/ 	.short	0x0000
        /*0052*/ 	.short	0x0000
        /*0054*/ 	.byte	0x00, 0xf5, 0x21, 0x00


	//----- nvinfo : EIATTR_SPARSE_MMA_MASK
	.align		4
.L_17:
        /*0058*/ 	.byte	0x03, 0x50
        /*005a*/ 	.short	0x0000


	//----- nvinfo : EIATTR_MAXREG_COUNT
	.align		4
        /*005c*/ 	.byte	0x03, 0x1b
        /*005e*/ 	.short	0x00ff


	//----- nvinfo : EIATTR_MERCURY_ISA_VERSION
	.align		4
        /*0060*/ 	.byte	0x03, 0x5f
        /*0062*/ 	.short	0x0101


	//----- nvinfo : EIATTR_VRC_CTA_INIT_COUNT
	.align		4
        /*0064*/ 	.byte	0x02, 0x4a
	.zero		1
	.zero		1


	//----- nvinfo : EIATTR_EXIT_INSTR_OFFSETS
	.align		4
        /*0068*/ 	.byte	0x04, 0x1c
        /*006a*/ 	.short	(.L_19 - .L_18)


	//   ....[0]....
.L_18:
        /*006c*/ 	.word	0x00000100


	//   ....[1]....
        /*0070*/ 	.word	0x000001c0


	//   ....[2]....
        /*0074*/ 	.word	0x00000210


	//----- nvinfo : EIATTR_CBANK_PARAM_SIZE
	.align		4
.L_19:
        /*0078*/ 	.byte	0x03, 0x19
        /*007a*/ 	.short	0x0028


	//----- nvinfo : EIATTR_PARAM_CBANK
	.align		4
        /*007c*/ 	.byte	0x04, 0x0a
        /*007e*/ 	.short	(.L_21 - .L_20)
	.align		4
.L_20:
        /*0080*/ 	.word	index@(.nv.constant0._Z15ImageHistKernelPKfiPfmm)
        /*0084*/ 	.short	0x0380
        /*0086*/ 	.short	0x0028


	//----- nvinfo : EIATTR_SW_WAR
	.align		4
.L_21:
        /*0088*/ 	.byte	0x04, 0x36
        /*008a*/ 	.short	(.L_23 - .L_22)
.L_22:
        /*008c*/ 	.word	0x00000008
.L_23:


//--------------------- .nv.callgraph             --------------------------
	.section	.nv.callgraph,"",@"SHT_CUDA_CALLGRAPH"
	.align	4
	.sectionentsize	8
	.align		4
        /*0000*/ 	.word	0x00000000
	.align		4
        /*0004*/ 	.word	0xffffffff
	.align		4
        /*0008*/ 	.word	0x00000000
	.align		4
        /*000c*/ 	.word	0xfffffffe
	.align		4
        /*0010*/ 	.word	0x00000000
	.align		4
        /*0014*/ 	.word	0xfffffffd
	.align		4
        /*0018*/ 	.word	0x00000000
	.align		4
        /*001c*/ 	.word	0xfffffffc


//--------------------- .text._Z15ImageHistKernelPKfiPfmm --------------------------
	.section	.text._Z15ImageHistKernelPKfiPfmm,"ax",@progbits
	.align	128
        .global         _Z15ImageHistKernelPKfiPfmm
        .type           _Z15ImageHistKernelPKfiPfmm,@function
        .size           _Z15ImageHistKernelPKfiPfmm,(.L_x_1 - _Z15ImageHistKernelPKfiPfmm)
        .other          _Z15ImageHistKernelPKfiPfmm,@"STO_CUDA_ENTRY STV_DEFAULT"
_Z15ImageHistKernelPKfiPfmm:
.text._Z15ImageHistKernelPKfiPfmm:
[----:B------:R-:W-:Y:S01]  /*0000*/  LDC R1, c[0x0][0x37c] ;  /* 0x0000df00ff017b82 */ /* 0x000fe20000000800 */
[----:B------:R-:W0:Y:S07]  /*0010*/  S2R R3, SR_TID.X ;  /* 0x0000000000037919 */ /* 0x000e2e0000002100 */
[----:B------:R-:W1:Y:S01]  /*0020*/  LDC R5, c[0x0][0x364] ;  /* 0x0000d900ff057b82 */ /* 0x000e620000000800 */
[----:B------:R-:W2:Y:S01]  /*0030*/  LDCU.64 UR6, c[0x0][0x3a0] ;  /* 0x00007400ff0677ac */ /* 0x000ea20008000a00 */
[----:B------:R-:W1:Y:S01]  /*0040*/  S2R R0, SR_TID.Y ;  /* 0x0000000000007919 */ /* 0x000e620000002200 */
[----:B------:R-:W3:Y:S05]  /*0050*/  LDCU.64 UR8, c[0x0][0x398] ;  /* 0x00007300ff0877ac */ /* 0x000eea0008000a00 */
[----:B------:R-:W0:Y:S08]  /*0060*/  S2UR UR5, SR_CTAID.X ;  /* 0x00000000000579c3 */ /* 0x000e300000002500 */
[----:B------:R-:W0:Y:S08]  /*0070*/  LDC R2, c[0x0][0x360] ;  /* 0x0000d800ff027b82 */ /* 0x000e300000000800 */
[----:B------:R-:W1:Y:S01]  /*0080*/  S2UR UR4, SR_CTAID.Y ;  /* 0x00000000000479c3 */ /* 0x000e620000002600 */
[----:B0-----:R-:W-:-:S05]  /*0090*/  IMAD R2, R2, UR5, R3 ;  /* 0x0000000502027c24 */ /* 0x001fca000f8e0203 */
[----:B--2---:R-:W-:Y:S02]  /*00a0*/  ISETP.GE.U32.AND P1, PT, R2, UR6, PT ;  /* 0x0000000602007c0c */ /* 0x004fe4000bf26070 */
[----:B------:R-:W-:Y:S01]  /*00b0*/  SHF.R.S32.HI R3, RZ, 0x1f, R2 ;  /* 0x0000001fff037819 */ /* 0x000fe20000011402 */
[----:B-1----:R-:W-:-:S03]  /*00c0*/  IMAD R5, R5, UR4, R0 ;  /* 0x0000000405057c24 */ /* 0x002fc6000f8e0200 */
[----:B------:R-:W-:Y:S02]  /*00d0*/  ISETP.GE.U32.AND.EX P1, PT, R3, UR7, PT, P1 ;  /* 0x0000000703007c0c */ /* 0x000fe4000bf26110 */
[----:B---3--:R-:W-:-:S04]  /*00e0*/  ISETP.GE.U32.AND P0, PT, R5, UR8, PT ;  /* 0x0000000805007c0c */ /* 0x008fc8000bf06070 */
[----:B------:R-:W-:-:S13]  /*00f0*/  ISETP.GE.U32.OR.EX P0, PT, RZ, UR9, P1, P0 ;  /* 0x00000009ff007c0c */ /* 0x000fda0008f06500 */
[----:B------:R-:W-:Y:S05]  /*0100*/  @P0 EXIT ;  /* 0x000000000000094d */ /* 0x000fea0003800000 */
[----:B------:R-:W0:Y:S01]  /*0110*/  LDCU.64 UR8, c[0x0][0x380] ;  /* 0x00007000ff0877ac */ /* 0x000e220008000a00 */
[C---:B------:R-:W-:Y:S01]  /*0120*/  IMAD.WIDE.U32 R2, R5.reuse, UR6, R2 ;  /* 0x0000000605027c25 */ /* 0x040fe2000f8e0002 */
[----:B------:R-:W1:Y:S03]  /*0130*/  LDCU.64 UR4, c[0x0][0x358] ;  /* 0x00006b00ff0477ac */ /* 0x000e660008000a00 */
[----:B------:R-:W-:Y:S01]  /*0140*/  IMAD R5, R5, UR7, R3 ;  /* 0x0000000705057c24 */ /* 0x000fe2000f8e0203 */
[C---:B0-----:R-:W-:Y:S01]  /*0150*/  LEA R4, P0, R2.reuse, UR8, 0x2 ;  /* 0x0000000802047c11 */ /* 0x041fe2000f8010ff */
[----:B------:R-:W0:Y:S03]  /*0160*/  LDCU UR8, c[0x0][0x388] ;  /* 0x00007100ff0877ac */ /* 0x000e260008000800 */
[----:B------:R-:W-:-:S05]  /*0170*/  LEA.HI.X R5, R2, UR9, R5, 0x2, P0 ;  /* 0x0000000902057c11 */ /* 0x000fca00080f1405 */
[----:B-1----:R-:W2:Y:S02]  /*0180*/  LDG.E R4, desc[UR4][R4.64] ;  /* 0x0000000404047981 */ /* 0x002ea4000c1e1900 */
[----:B--2---:R-:W0:Y:S02]  /*0190*/  F2I.CEIL.NTZ R7, R4 ;  /* 0x0000000400077305 */ /* 0x004e24000020b100 */
[----:B0-----:R-:W-:-:S04]  /*01a0*/  ISETP.GE.AND P0, PT, R7, UR8, PT ;  /* 0x0000000807007c0c */ /* 0x001fc8000bf06270 */
[----:B------:R-:W-:-:S13]  /*01b0*/  ISETP.LT.OR P0, PT, R7, RZ, P0 ;  /* 0x000000ff0700720c */ /* 0x000fda0000701670 */
[----:B------:R-:W-:Y:S05]  /*01c0*/  @P0 EXIT ;  /* 0x000000000000094d */ /* 0x000fea0003800000 */
[----:B------:R-:W0:Y:S01]  /*01d0*/  LDC.64 R2, c[0x0][0x390] ;  /* 0x0000e400ff027b82 */ /* 0x000e220000000a00 */
[----:B------:R-:W-:Y:S02]  /*01e0*/  IMAD.MOV.U32 R5, RZ, RZ, 0x3f800000 ;  /* 0x3f800000ff057424 */ /* 0x000fe400078e00ff */
[----:B0-----:R-:W-:-:S05]  /*01f0*/  IMAD.WIDE.U32 R2, R7, 0x4, R2 ;  /* 0x0000000407027825 */ /* 0x001fca00078e0002 */
[----:B------:R-:W-:Y:S01]  /*0200*/  REDG.E.ADD.F32.FTZ.RN.STRONG.GPU desc[UR4][R2.64], R5 ;  /* 0x00000005020079a6 */ /* 0x000fe2000c12f304 */
[----:B------:R-:W-:Y:S05]  /*0210*/  EXIT ;  /* 0x000000000000794d */ /* 0x000fea0003800000 */
.L_x_0:
[----:B------:R-:W-:-:S00]  /*0220*/  BRA `(.L_x_0) ;  /* 0xfffffffc00fc7947 */ /* 0x000fc0000383ffff */
[----:B------:R-:W-:-:S00]  /*0230*/  NOP ;  /* 0x0000000000007918 */ /* 0x000fc00000000000 */
        /* <DEDUP_REMOVED lines=12> */
.L_x_1:


//--------------------- .nv.shared.reserved.0     --------------------------
	.section	.nv.shared.reserved.0,"aw",@nobits
	.weak		__nv_reservedSMEM_offset_0_alias
	.size		__nv_reservedSMEM_offset_0_alias, 0, 64
	.other		__nv_reservedSMEM_offset_0_alias,@"STO_CUDA_RESERVED_SHARED STV_DEFAULT"
__nv_reservedSMEM_offset_0_alias:
	.zero		0
	.zero		64


//--------------------- .nv.constant0._Z15ImageHistKernelPKfiPfmm --------------------------
	.section	.nv.constant0._Z15ImageHistKernelPKfiPfmm,"a",@progbits
	.sectionflags	@""
	.align	4
.nv.constant0._Z15ImageHistKernelPKfiPfmm:
	.zero		936


//--------------------- SYMBOLS --------------------------

	.type		.nv.reservedSmem.offset0,@object
	.size		.nv.reservedSmem.offset0,0x4
